//
// Generated by NVIDIA NVVM Compiler
//
// Compiler Build ID: CL-36424714
// Cuda compilation tools, release 13.0, V13.0.88
// Based on NVVM 20.0.0
//

.version 9.0
.target sm_100
.address_size 64

	// .globl	_Z7memFillPiii

.visible .entry _Z7memFillPiii(
	.param .u64 .ptr .align 1 _Z7memFillPiii_param_0,
	.param .u32 _Z7memFillPiii_param_1,
	.param .u32 _Z7memFillPiii_param_2
)
{
	.reg .pred 	%p<2>;
	.reg .b32 	%r<7>;
	.reg .b64 	%rd<5>;

	ld.param.u64 	%rd1, [_Z7memFillPiii_param_0];
	ld.param.u32 	%r3, [_Z7memFillPiii_param_1];
	ld.param.u32 	%r2, [_Z7memFillPiii_param_2];
	mov.u32 	%r4, %ntid.x;
	mov.u32 	%r5, %ctaid.x;
	mov.u32 	%r6, %tid.x;
	mad.lo.s32 	%r1, %r4, %r5, %r6;
	setp.ge.s32 	%p1, %r1, %r3;
	@%p1 bra 	$L__BB0_2;
	cvta.to.global.u64 	%rd2, %rd1;
	mul.wide.s32 	%rd3, %r1, 4;
	add.s64 	%rd4, %rd2, %rd3;
	st.global.u32 	[%rd4], %r2;
$L__BB0_2:
	ret;

}
	// .globl	_Z9memReadBwPii
.visible .entry _Z9memReadBwPii(
	.param .u64 .ptr .align 1 _Z9memReadBwPii_param_0,
	.param .u32 _Z9memReadBwPii_param_1
)
{
	.reg .b32 	%r<11>;
	.reg .b64 	%rd<9>;

	ld.param.u64 	%rd1, [_Z9memReadBwPii_param_0];
	cvta.to.global.u64 	%rd2, %rd1;
	mov.u32 	%r1, %ntid.x;
	mov.u32 	%r2, %ctaid.x;
	mov.u32 	%r3, %tid.x;
	mad.lo.s32 	%r4, %r1, %r2, %r3;
	mov.u32 	%r5, %nctaid.x;
	mul.lo.s32 	%r6, %r5, %r1;
	mul.wide.s32 	%rd3, %r4, 4;
	add.s64 	%rd4, %rd2, %rd3;
	ld.global.u32 	%r7, [%rd4];
	mul.wide.s32 	%rd5, %r6, 4;
	add.s64 	%rd6, %rd4, %rd5;
	ld.global.u32 	%r8, [%rd6];
	add.s64 	%rd7, %rd6, %rd5;
	ld.global.u32 	%r9, [%rd7];
	add.s64 	%rd8, %rd7, %rd5;
	ld.global.u32 	%r10, [%rd8];
	st.global.u32 	[%rd4], %r10;
	st.global.u32 	[%rd6], %r9;
	st.global.u32 	[%rd7], %r8;
	st.global.u32 	[%rd8], %r7;
	ret;

}


// ===== COMPILED SASS (sm_100) =====

	.target	sm_100

	.elftype	@"ET_EXEC"


//--------------------- .note.nv.tkinfo           --------------------------
	.section	.note.nv.tkinfo,"",@"SHT_NOTE"
	.sectionflags	@"SHF_NOTE_NV_TKINFO"
	.tkinfo
        /*0018*/ 	.word	0x00000002
        /*0030*/ 	.string	""
        /*0030*/ 	.string	"ptxas"
        /*0030*/ 	.string	"Cuda compilation tools, release 13.0, V13.0.88"
        /*0030*/ 	.string	"Build cuda_13.0.r13.0/compiler.36424714_0"
        /*0030*/ 	.string	"-arch sm_100 -m 64 "



//--------------------- .note.nv.cuinfo           --------------------------
	.section	.note.nv.cuinfo,"",@"SHT_NOTE"
	.sectionflags	@"SHF_NOTE_NV_CUINFO"
        /*0018*/ 	.short	0x0002
        /*001a*/ 	.short	0x0064
        /*001c*/ 	.short	0x0082
	.zero		2


//--------------------- .nv.info                  --------------------------
	.section	.nv.info,"",@"SHT_CUDA_INFO"
	.align	4


	//----- nvinfo : EIATTR_REGCOUNT
	.align		4
        /*0000*/ 	.byte	0x04, 0x2f
        /*0002*/ 	.short	(.L_1 - .L_0)
	.align		4
.L_0:
        /*0004*/ 	.word	index@(_Z7memFillPiii)
        /*0008*/ 	.word	0x0000000a


	//----- nvinfo : EIATTR_FRAME_SIZE
	.align		4
.L_1:
        /*000c*/ 	.byte	0x04, 0x11
        /*000e*/ 	.short	(.L_3 - .L_2)
	.align		4
.L_2:
        /*0010*/ 	.word	index@(_Z7memFillPiii)
        /*0014*/ 	.word	0x00000000


	//----- nvinfo : EIATTR_REGCOUNT
	.align		4
.L_3:
        /*0018*/ 	.byte	0x04, 0x2f
        /*001a*/ 	.short	(.L_5 - .L_4)
	.align		4
.L_4:
        /*001c*/ 	.word	index@(_Z9memReadBwPii)
        /*0020*/ 	.word	0x00000014


	//----- nvinfo : EIATTR_FRAME_SIZE
	.align		4
.L_5:
        /*0024*/ 	.byte	0x04, 0x11
        /*0026*/ 	.short	(.L_7 - .L_6)
	.align		4
.L_6:
        /*0028*/ 	.word	index@(_Z9memReadBwPii)
        /*002c*/ 	.word	0x00000000


	//----- nvinfo : EIATTR_MIN_STACK_SIZE
	.align		4
.L_7:
        /*0030*/ 	.byte	0x04, 0x12
        /*0032*/ 	.short	(.L_9 - .L_8)
	.align		4
.L_8:
        /*0034*/ 	.word	index@(_Z9memReadBwPii)
        /*0038*/ 	.word	0x00000000


	//----- nvinfo : EIATTR_MIN_STACK_SIZE
	.align		4
.L_9:
        /*003c*/ 	.byte	0x04, 0x12
        /*003e*/ 	.short	(.L_11 - .L_10)
	.align		4
.L_10:
        /*0040*/ 	.word	index@(_Z7memFillPiii)
        /*0044*/ 	.word	0x00000000
.L_11:


//--------------------- .nv.compat                --------------------------
	.section	.nv.compat,"",@"SHT_CUDA_COMPAT_INFO"
	.align	4
        /*0000*/ 	.byte	0x02, 0x09, 0x00, 0x00, 0x02, 0x02, 0x01, 0x00, 0x02, 0x05, 0x05, 0x00, 0x03, 0x07, 0x01, 0x01
        /*0010*/ 	.byte	0x02, 0x03, 0x00, 0x00, 0x02, 0x06, 0x01, 0x00, 0x04, 0x0b, 0x08, 0x00, 0x09, 0x00, 0x00, 0x00
        /*0020*/ 	.byte	0x00, 0x00, 0x00, 0x00


//--------------------- .nv.info._Z9memReadBwPii  --------------------------
	.section	.nv.info._Z9memReadBwPii,"",@"SHT_CUDA_INFO"
	.sectionflags	@""
	.align	4


	//----- nvinfo : EIATTR_CUDA_API_VERSION
	.align		4
        /*0000*/ 	.byte	0x04, 0x37
        /*0002*/ 	.short	(.L_13 - .L_12)
.L_12:
        /*0004*/ 	.word	0x00000082


	//----- nvinfo : EIATTR_KPARAM_INFO
	.align		4
.L_13:
        /*0008*/ 	.byte	0x04, 0x17
        /*000a*/ 	.short	(.L_15 - .L_14)
.L_14:
        /*000c*/ 	.word	0x00000000
        /*0010*/ 	.short	0x0001
        /*0012*/ 	.short	0x0008
        /*0014*/ 	.byte	0x00, 0xf0, 0x11, 0x00


	//----- nvinfo : EIATTR_KPARAM_INFO
	.align		4
.L_15:
        /*0018*/ 	.byte	0x04, 0x17
        /*001a*/ 	.short	(.L_17 - .L_16)
.L_16:
        /*001c*/ 	.word	0x00000000
        /*0020*/ 	.short	0x0000
        /*0022*/ 	.short	0x0000
        /*0024*/ 	.byte	0x00, 0xf5, 0x21, 0x00


	//----- nvinfo : EIATTR_SPARSE_MMA_MASK
	.align		4
.L_17:
        /*0028*/ 	.byte	0x03, 0x50
        /*002a*/ 	.short	0x0000


	//----- nvinfo : EIATTR_MAXREG_COUNT
	.align		4
        /*002c*/ 	.byte	0x03, 0x1b
        /*002e*/ 	.short	0x00ff


	//----- nvinfo : EIATTR_MERCURY_ISA_VERSION
	.align		4
        /*0030*/ 	.byte	0x03, 0x5f
        /*0032*/ 	.short	0x0101


	//----- nvinfo : EIATTR_VRC_CTA_INIT_COUNT
	.align		4
        /*0034*/ 	.byte	0x02, 0x4a
	.zero		1
	.zero		1


	//----- nvinfo : EIATTR_EXIT_INSTR_OFFSETS
	.align		4
        /*0038*/ 	.byte	0x04, 0x1c
        /*003a*/ 	.short	(.L_19 - .L_18)


	//   ....[0]....
.L_18:
        /*003c*/ 	.word	0x00000150


	//----- nvinfo : EIATTR_CBANK_PARAM_SIZE
	.align		4
.L_19:
        /*0040*/ 	.byte	0x03, 0x19
        /*0042*/ 	.short	0x000c


	//----- nvinfo : EIATTR_PARAM_CBANK
	.align		4
        /*0044*/ 	.byte	0x04, 0x0a
        /*0046*/ 	.short	(.L_21 - .L_20)
	.align		4
.L_20:
        /*0048*/ 	.word	index@(.nv.constant0._Z9memReadBwPii)
        /*004c*/ 	.short	0x0380
        /*004e*/ 	.short	0x000c


	//----- nvinfo : EIATTR_SW_WAR
	.align		4
.L_21:
        /*0050*/ 	.byte	0x04, 0x36
        /*0052*/ 	.short	(.L_23 - .L_22)
.L_22:
        /*0054*/ 	.word	0x00000008
.L_23:


//--------------------- .nv.info._Z7memFillPiii   --------------------------
	.section	.nv.info._Z7memFillPiii,"",@"SHT_CUDA_INFO"
	.sectionflags	@""
	.align	4


	//----- nvinfo : EIATTR_CUDA_API_VERSION
	.align		4
        /*0000*/ 	.byte	0x04, 0x37
        /*0002*/ 	.short	(.L_25 - .L_24)
.L_24:
        /*0004*/ 	.word	0x00000082


	//----- nvinfo : EIATTR_KPARAM_INFO
	.align		4
.L_25:
        /*0008*/ 	.byte	0x04, 0x17
        /*000a*/ 	.short	(.L_27 - .L_26)
.L_26:
        /*000c*/ 	.word	0x00000000
        /*0010*/ 	.short	0x0002
        /*0012*/ 	.short	0x000c
        /*0014*/ 	.byte	0x00, 0xf0, 0x11, 0x00


	//----- nvinfo : EIATTR_KPARAM_INFO
	.align		4
.L_27:
        /*0018*/ 	.byte	0x04, 0x17
        /*001a*/ 	.short	(.L_29 - .L_28)
.L_28:
        /*001c*/ 	.word	0x00000000
        /*0020*/ 	.short	0x0001
        /*0022*/ 	.short	0x0008
        /*0024*/ 	.byte	0x00, 0xf0, 0x11, 0x00


	//----- nvinfo : EIATTR_KPARAM_INFO
	.align		4
.L_29:
        /*0028*/ 	.byte	0x04, 0x17
        /*002a*/ 	.short	(.L_31 - .L_30)
.L_30:
        /*002c*/ 	.word	0x00000000
        /*0030*/ 	.short	0x0000
        /*0032*/ 	.short	0x0000
        /*0034*/ 	.byte	0x00, 0xf5, 0x21, 0x00


	//----- nvinfo : EIATTR_SPARSE_MMA_MASK
	.align		4
.L_31:
        /*0038*/ 	.byte	0x03, 0x50
        /*003a*/ 	.short	0x0000


	//----- nvinfo : EIATTR_MAXREG_COUNT
	.align		4
        /*003c*/ 	.byte	0x03, 0x1b
        /*003e*/ 	.short	0x00ff


	//----- nvinfo : EIATTR_MERCURY_ISA_VERSION
	.align		4
        /*0040*/ 	.byte	0x03, 0x5f
        /*0042*/ 	.short	0x0101


	//----- nvinfo : EIATTR_VRC_CTA_INIT_COUNT
	.align		4
        /*0044*/ 	.byte	0x02, 0x4a
	.zero		1
	.zero		1


	//----- nvinfo : EIATTR_EXIT_INSTR_OFFSETS
	.align		4
        /*0048*/ 	.byte	0x04, 0x1c
        /*004a*/ 	.short	(.L_33 - .L_32)


	//   ....[0]....
.L_32:
        /*004c*/ 	.word	0x00000070


	//   ....[1]....
        /*0050*/ 	.word	0x000000d0


	//----- nvinfo : EIATTR_CBANK_PARAM_SIZE
	.align		4
.L_33:
        /*0054*/ 	.byte	0x03, 0x19
        /*0056*/ 	.short	0x0010


	//----- nvinfo : EIATTR_PARAM_CBANK
	.align		4
        /*0058*/ 	.byte	0x04, 0x0a
        /*005a*/ 	.short	(.L_35 - .L_34)
	.align		4
.L_34:
        /*005c*/ 	.word	index@(.nv.constant0._Z7memFillPiii)
        /*0060*/ 	.short	0x0380
        /*0062*/ 	.short	0x0010


	//----- nvinfo : EIATTR_SW_WAR
	.align		4
.L_35:
        /*0064*/ 	.byte	0x04, 0x36
        /*0066*/ 	.short	(.L_37 - .L_36)
.L_36:
        /*0068*/ 	.word	0x00000008
.L_37:


//--------------------- .nv.callgraph             --------------------------
	.section	.nv.callgraph,"",@"SHT_CUDA_CALLGRAPH"
	.align	4
	.sectionentsize	8
	.align		4
        /*0000*/ 	.word	0x00000000
	.align		4
        /*0004*/ 	.word	0xffffffff
	.align		4
        /*0008*/ 	.word	0x00000000
	.align		4
        /*000c*/ 	.word	0xfffffffe
	.align		4
        /*0010*/ 	.word	0x00000000
	.align		4
        /*0014*/ 	.word	0xfffffffd
	.align		4
        /*0018*/ 	.word	0x00000000
	.align		4
        /*001c*/ 	.word	0xfffffffc


//--------------------- .text._Z9memReadBwPii     --------------------------
	.section	.text._Z9memReadBwPii,"ax",@progbits
	.align	128
        .global         _Z9memReadBwPii
        .type           _Z9memReadBwPii,@function
        .size           _Z9memReadBwPii,(.L_x_2 - _Z9memReadBwPii)
        .other          _Z9memReadBwPii,@"STO_CUDA_ENTRY STV_DEFAULT"
_Z9memReadBwPii:
.text._Z9memReadBwPii:
[----:B------:R-:W-:Y:S01]  /*0000*/  LDC R1, c[0x0][0x37c] ;  /* 0x0000df00ff017b82 */ /* 0x000fe20000000800 */
[----:B------:R-:W0:Y:S07]  /*0010*/  S2R R5, SR_CTAID.X ;  /* 0x0000000000057919 */ /* 0x000e2e0000002500 */
[----:B------:R-:W1:Y:S01]  /*0020*/  LDC.64 R2, c[0x0][0x380] ;  /* 0x0000e000ff027b82 */ /* 0x000e620000000a00 */
[----:B------:R-:W2:Y:S01]  /*0030*/  LDCU UR4, c[0x0][0x360] ;  /* 0x00006c00ff0477ac */ /* 0x000ea20008000800 */
[----:B------:R-:W0:Y:S06]  /*0040*/  S2R R0, SR_TID.X ;  /* 0x0000000000007919 */ /* 0x000e2c0000002100 */
[----:B------:R-:W2:Y:S02]  /*0050*/  LDC R9, c[0x0][0x370] ;  /* 0x0000dc00ff097b82 */ /* 0x000ea40000000800 */
[----:B--2---:R-:W-:-:S02]  /*0060*/  IMAD R9, R9, UR4, RZ ;  /* 0x0000000409097c24 */ /* 0x004fc4000f8e02ff */
[----:B0-----:R-:W-:Y:S01]  /*0070*/  IMAD R5, R5, UR4, R0 ;  /* 0x0000000405057c24 */ /* 0x001fe2000f8e0200 */
[----:B------:R-:W0:Y:S03]  /*0080*/  LDCU.64 UR4, c[0x0][0x358] ;  /* 0x00006b00ff0477ac */ /* 0x000e260008000a00 */
[----:B-1----:R-:W-:-:S04]  /*0090*/  IMAD.WIDE R2, R5, 0x4, R2 ;  /* 0x0000000405027825 */ /* 0x002fc800078e0202 */
[----:B------:R-:W-:-:S04]  /*00a0*/  IMAD.WIDE R4, R9, 0x4, R2 ;  /* 0x0000000409047825 */ /* 0x000fc800078e0202 */
[C---:B------:R-:W-:Y:S01]  /*00b0*/  IMAD.WIDE R6, R9.reuse, 0x4, R4 ;  /* 0x0000000409067825 */ /* 0x040fe200078e0204 */
[----:B0-----:R-:W2:Y:S03]  /*00c0*/  LDG.E R13, desc[UR4][R4.64] ;  /* 0x00000004040d7981 */ /* 0x001ea6000c1e1900 */
[----:B------:R-:W-:Y:S01]  /*00d0*/  IMAD.WIDE R8, R9, 0x4, R6 ;  /* 0x0000000409087825 */ /* 0x000fe200078e0206 */
[----:B------:R-:W3:Y:S04]  /*00e0*/  LDG.E R15, desc[UR4][R6.64] ;  /* 0x00000004060f7981 */ /* 0x000ee8000c1e1900 */
[----:B------:R-:W4:Y:S04]  /*00f0*/  LDG.E R17, desc[UR4][R8.64] ;  /* 0x0000000408117981 */ /* 0x000f28000c1e1900 */
[----:B------:R-:W5:Y:S04]  /*0100*/  LDG.E R11, desc[UR4][R2.64] ;  /* 0x00000004020b7981 */ /* 0x000f68000c1e1900 */
[----:B----4-:R-:W-:Y:S04]  /*0110*/  STG.E desc[UR4][R2.64], R17 ;  /* 0x0000001102007986 */ /* 0x010fe8000c101904 */
[----:B---3--:R-:W-:Y:S04]  /*0120*/  STG.E desc[UR4][R4.64], R15 ;  /* 0x0000000f04007986 */ /* 0x008fe8000c101904 */
[----:B--2---:R-:W-:Y:S04]  /*0130*/  STG.E desc[UR4][R6.64], R13 ;  /* 0x0000000d06007986 */ /* 0x004fe8000c101904 */
[----:B-----5:R-:W-:Y:S01]  /*0140*/  STG.E desc[UR4][R8.64], R11 ;  /* 0x0000000b08007986 */ /* 0x020fe2000c101904 */
[----:B------:R-:W-:Y:S05]  /*0150*/  EXIT ;  /* 0x000000000000794d */ /* 0x000fea0003800000 */
.L_x_0:
[----:B------:R-:W-:-:S00]  /*0160*/  BRA `(.L_x_0) ;  /* 0xfffffffc00fc7947 */ /* 0x000fc0000383ffff */
[----:B------:R-:W-:-:S00]  /*0170*/  NOP ;  /* 0x0000000000007918 */ /* 0x000fc00000000000 */
        /* <DEDUP_REMOVED lines=8> */
.L_x_2:


//--------------------- .text._Z7memFillPiii      --------------------------
	.section	.text._Z7memFillPiii,"ax",@progbits
	.align	128
        .global         _Z7memFillPiii
        .type           _Z7memFillPiii,@function
        .size           _Z7memFillPiii,(.L_x_3 - _Z7memFillPiii)
        .other          _Z7memFillPiii,@"STO_CUDA_ENTRY STV_DEFAULT"
_Z7memFillPiii:
.text._Z7memFillPiii:
[----:B------:R-:W-:Y:S01]  /*0000*/  LDC R1, c[0x0][0x37c] ;  /* 0x0000df00ff017b82 */ /* 0x000fe20000000800 */
[----:B------:R-:W0:Y:S01]  /*0010*/  S2R R5, SR_CTAID.X ;  /* 0x0000000000057919 */ /* 0x000e220000002500 */
[----:B------:R-:W0:Y:S01]  /*0020*/  LDCU UR4, c[0x0][0x360] ;  /* 0x00006c00ff0477ac */ /* 0x000e220008000800 */
[----:B------:R-:W0:Y:S01]  /*0030*/  S2R R0, SR_TID.X ;  /* 0x0000000000007919 */ /* 0x000e220000002100 */
[----:B------:R-:W1:Y:S01]  /*0040*/  LDCU UR5, c[0x0][0x388] ;  /* 0x00007100ff0577ac */ /* 0x000e620008000800 */
[----:B0-----:R-:W-:-:S05]  /*0050*/  IMAD R5, R5, UR4, R0 ;  /* 0x0000000405057c24 */ /* 0x001fca000f8e0200 */
[----:B-1----:R-:W-:-:S13]  /*0060*/  ISETP.GE.AND P0, PT, R5, UR5, PT ;  /* 0x0000000505007c0c */ /* 0x002fda000bf06270 */
[----:B------:R-:W-:Y:S05]  /*0070*/  @P0 EXIT ;  /* 0x000000000000094d */ /* 0x000fea0003800000 */
[----:B------:R-:W0:Y:S01]  /*0080*/  LDC.64 R2, c[0x0][0x380] ;  /* 0x0000e000ff027b82 */ /* 0x000e220000000a00 */
[----:B------:R-:W1:Y:S07]  /*0090*/  LDCU.64 UR4, c[0x0][0x358] ;  /* 0x00006b00ff0477ac */ /* 0x000e6e0008000a00 */
[----:B------:R-:W1:Y:S01]  /*00a0*/  LDC R7, c[0x0][0x38c] ;  /* 0x0000e300ff077b82 */ /* 0x000e620000000800 */
[----:B0-----:R-:W-:-:S05]  /*00b0*/  IMAD.WIDE R2, R5, 0x4, R2 ;  /* 0x0000000405027825 */ /* 0x001fca00078e0202 */
[----:B-1----:R-:W-:Y:S01]  /*00c0*/  STG.E desc[UR4][R2.64], R7 ;  /* 0x0000000702007986 */ /* 0x002fe2000c101904 */
[----:B------:R-:W-:Y:S05]  /*00d0*/  EXIT ;  /* 0x000000000000794d */ /* 0x000fea0003800000 */
.L_x_1:
        /* <DEDUP_REMOVED lines=10> */
.L_x_3:


//--------------------- .nv.shared.reserved.0     --------------------------
	.section	.nv.shared.reserved.0,"aw",@nobits
	.weak		__nv_reservedSMEM_offset_0_alias
	.size		__nv_reservedSMEM_offset_0_alias, 0, 64
	.other		__nv_reservedSMEM_offset_0_alias,@"STO_CUDA_RESERVED_SHARED STV_DEFAULT"
__nv_reservedSMEM_offset_0_alias:
	.zero		0
	.zero		64


//--------------------- .nv.constant0._Z9memReadBwPii --------------------------
	.section	.nv.constant0._Z9memReadBwPii,"a",@progbits
	.sectionflags	@""
	.align	4
.nv.constant0._Z9memReadBwPii:
	.zero		908


//--------------------- .nv.constant0._Z7memFillPiii --------------------------
	.section	.nv.constant0._Z7memFillPiii,"a",@progbits
	.sectionflags	@""
	.align	4
.nv.constant0._Z7memFillPiii:
	.zero		912


//--------------------- SYMBOLS --------------------------

	.type		.nv.reservedSmem.offset0,@object
	.size		.nv.reservedSmem.offset0,0x4
